//
// Generated by NVIDIA NVVM Compiler
//
// Compiler Build ID: CL-36424714
// Cuda compilation tools, release 13.0, V13.0.88
// Based on NVVM 20.0.0
//

.version 9.0
.target sm_100
.address_size 64

	// .globl	_Z13MeshTransposePiP4DataS1_i
.extern .func  (.param .b64 func_retval0) malloc
(
	.param .b64 malloc_param_0
)
;
.global .align 4 .b8 x[16] = {0, 0, 0, 0, 255, 255, 255, 255, 0, 0, 0, 0, 1};
.global .align 4 .b8 y[16] = {255, 255, 255, 255, 0, 0, 0, 0, 1};

.visible .entry _Z13MeshTransposePiP4DataS1_i(
	.param .u64 .ptr .align 1 _Z13MeshTransposePiP4DataS1_i_param_0,
	.param .u64 .ptr .align 1 _Z13MeshTransposePiP4DataS1_i_param_1,
	.param .u64 .ptr .align 1 _Z13MeshTransposePiP4DataS1_i_param_2,
	.param .u32 _Z13MeshTransposePiP4DataS1_i_param_3
)
{
	.reg .pred 	%p<65>;
	.reg .b16 	%rs<37>;
	.reg .b32 	%r<106>;
	.reg .b64 	%rd<38>;

	ld.param.u64 	%rd10, [_Z13MeshTransposePiP4DataS1_i_param_0];
	ld.param.u64 	%rd11, [_Z13MeshTransposePiP4DataS1_i_param_1];
	ld.param.u64 	%rd12, [_Z13MeshTransposePiP4DataS1_i_param_2];
	ld.param.u32 	%r17, [_Z13MeshTransposePiP4DataS1_i_param_3];
	cvta.to.global.u64 	%rd1, %rd12;
	cvta.to.global.u64 	%rd2, %rd11;
	mov.u32 	%r18, %ntid.x;
	mov.u32 	%r19, %ctaid.x;
	mov.u32 	%r20, %tid.x;
	mad.lo.s32 	%r1, %r18, %r19, %r20;
	mov.u32 	%r21, %ntid.y;
	mov.u32 	%r22, %ctaid.y;
	mov.u32 	%r23, %tid.y;
	mad.lo.s32 	%r24, %r21, %r22, %r23;
	max.s32 	%r25, %r1, %r24;
	setp.ge.s32 	%p4, %r25, %r17;
	@%p4 bra 	$L__BB0_47;
	cvta.to.global.u64 	%rd13, %rd10;
	mul.lo.s32 	%r3, %r17, %r1;
	add.s32 	%r26, %r3, %r24;
	mul.wide.s32 	%rd14, %r26, 16;
	add.s64 	%rd3, %rd2, %rd14;
	mov.b16 	%rs3, 1;
	st.global.u8 	[%rd3+12], %rs3;
	mov.b32 	%r27, -1;
	st.global.u32 	[%rd3+4], %r27;
	st.global.u32 	[%rd3+8], %r27;
	st.global.u32 	[%rd3], %r27;
	add.s64 	%rd4, %rd1, %rd14;
	st.global.u8 	[%rd4+12], %rs3;
	st.global.u32 	[%rd4+4], %r27;
	st.global.u32 	[%rd4+8], %r27;
	st.global.u32 	[%rd4], %r27;
	setp.gt.s32 	%p5, %r1, 0;
	setp.lt.u32 	%p6, %r24, %r1;
	and.pred  	%p1, %p5, %p6;
	mul.wide.s32 	%rd15, %r26, 4;
	add.s64 	%rd5, %rd13, %rd15;
	not.pred 	%p7, %p1;
	@%p7 bra 	$L__BB0_3;
	ld.global.u32 	%r28, [%rd5];
	sub.s32 	%r29, %r3, %r17;
	add.s32 	%r30, %r29, %r24;
	mul.wide.u32 	%rd16, %r30, 16;
	add.s64 	%rd17, %rd1, %rd16;
	st.global.u32 	[%rd17], %r28;
	st.global.u32 	[%rd17+4], %r24;
	st.global.u32 	[%rd17+8], %r1;
	mov.b16 	%rs4, 0;
	st.global.u8 	[%rd17+12], %rs4;
$L__BB0_3:
	setp.gt.s32 	%p8, %r1, -1;
	add.s32 	%r4, %r17, -1;
	min.u32 	%r31, %r4, %r24;
	setp.gt.u32 	%p9, %r31, %r1;
	and.pred  	%p2, %p9, %p8;
	not.pred 	%p10, %p2;
	@%p10 bra 	$L__BB0_5;
	ld.global.u32 	%r32, [%rd5];
	st.global.u32 	[%rd3+-16], %r32;
	st.global.u32 	[%rd3+-12], %r24;
	st.global.u32 	[%rd3+-8], %r1;
	mov.b16 	%rs5, 0;
	st.global.u8 	[%rd3+-4], %rs5;
$L__BB0_5:
	setp.gt.s32 	%p11, %r1, -1;
	add.s32 	%r33, %r3, %r1;
	setp.eq.s32 	%p12, %r1, %r24;
	and.pred  	%p3, %p11, %p12;
	mul.wide.s32 	%rd18, %r33, 16;
	add.s64 	%rd6, %rd1, %rd18;
	add.s64 	%rd7, %rd2, %rd18;
	shl.b32 	%r34, %r17, 1;
	neg.s32 	%r103, %r34;
	not.pred 	%p16, %p3;
$L__BB0_6:
	{ // callseq 0, 0
	.param .b64 param0;
	st.param.b64 	[param0], 64;
	.param .b64 retval0;
	call.uni (retval0), 
	malloc, 
	(
	param0
	);
	ld.param.b64 	%rd19, [retval0];
	} // callseq 0
	mov.b64 	%rd20, 4;
	st.u64 	[%rd19+-8], %rd20;
	mov.b32 	%r104, -1;
	st.u32 	[%rd19], %r104;
	st.u32 	[%rd19+4], %r104;
	st.u32 	[%rd19+8], %r104;
	mov.b16 	%rs7, 1;
	st.u8 	[%rd19+12], %rs7;
	st.u32 	[%rd19+16], %r104;
	st.u32 	[%rd19+20], %r104;
	st.u32 	[%rd19+24], %r104;
	st.u8 	[%rd19+28], %rs7;
	st.u32 	[%rd19+32], %r104;
	st.u32 	[%rd19+36], %r104;
	st.u32 	[%rd19+40], %r104;
	st.u8 	[%rd19+44], %rs7;
	st.u32 	[%rd19+48], %r104;
	st.u32 	[%rd19+52], %r104;
	st.u32 	[%rd19+56], %r104;
	st.u8 	[%rd19+60], %rs7;
	{ // callseq 1, 0
	.param .b64 param0;
	st.param.b64 	[param0], 64;
	.param .b64 retval0;
	call.uni (retval0), 
	malloc, 
	(
	param0
	);
	ld.param.b64 	%rd21, [retval0];
	} // callseq 1
	st.u64 	[%rd21+-8], %rd20;
	st.u32 	[%rd21], %r104;
	st.u32 	[%rd21+4], %r104;
	st.u32 	[%rd21+8], %r104;
	st.u8 	[%rd21+12], %rs7;
	st.u32 	[%rd21+16], %r104;
	st.u32 	[%rd21+20], %r104;
	st.u32 	[%rd21+24], %r104;
	st.u8 	[%rd21+28], %rs7;
	st.u32 	[%rd21+32], %r104;
	st.u32 	[%rd21+36], %r104;
	st.u32 	[%rd21+40], %r104;
	st.u8 	[%rd21+44], %rs7;
	st.u32 	[%rd21+48], %r104;
	st.u32 	[%rd21+52], %r104;
	st.u32 	[%rd21+56], %r104;
	st.u8 	[%rd21+60], %rs7;
	mov.b16 	%rs35, 0;
	@%p7 bra 	$L__BB0_11;
	ld.global.u32 	%r36, [%rd4];
	st.u32 	[%rd21+16], %r36;
	ld.global.u32 	%r37, [%rd4+4];
	st.u32 	[%rd21+20], %r37;
	ld.global.u32 	%r38, [%rd4+8];
	st.u32 	[%rd21+24], %r38;
	mov.b16 	%rs8, 0;
	st.u8 	[%rd21+28], %rs8;
	ld.global.u32 	%r39, [%rd3+4];
	setp.ne.s32 	%p14, %r39, %r1;
	@%p14 bra 	$L__BB0_10;
	ld.global.u32 	%r40, [%rd3+8];
	setp.ne.s32 	%p15, %r40, %r24;
	@%p15 bra 	$L__BB0_10;
	ld.global.u32 	%r104, [%rd3];
	mov.b16 	%rs35, 1;
	bra.uni 	$L__BB0_11;
$L__BB0_10:
	ld.global.u32 	%r42, [%rd3];
	st.u32 	[%rd19+48], %r42;
	ld.global.u32 	%r43, [%rd3+4];
	st.u32 	[%rd19+52], %r43;
	ld.global.u32 	%r44, [%rd3+8];
	st.u32 	[%rd19+56], %r44;
	mov.b16 	%rs35, 0;
	st.u8 	[%rd19+60], %rs35;
$L__BB0_11:
	@%p16 bra 	$L__BB0_13;
	ld.global.u32 	%r45, [%rd6];
	st.u32 	[%rd21+32], %r45;
	ld.global.u32 	%r46, [%rd6+4];
	st.u32 	[%rd21+36], %r46;
	ld.global.u32 	%r47, [%rd6+8];
	st.u32 	[%rd21+40], %r47;
	mov.b16 	%rs11, 0;
	st.u8 	[%rd21+44], %rs11;
	ld.global.u32 	%r48, [%rd7];
	st.u32 	[%rd19+48], %r48;
	ld.global.u32 	%r49, [%rd7+4];
	st.u32 	[%rd19+52], %r49;
	ld.global.u32 	%r50, [%rd7+8];
	st.u32 	[%rd19+56], %r50;
	st.u8 	[%rd19+60], %rs11;
$L__BB0_13:
	@%p10 bra 	$L__BB0_18;
	ld.global.u32 	%r51, [%rd3];
	st.u32 	[%rd19], %r51;
	ld.global.u32 	%r52, [%rd3+4];
	st.u32 	[%rd19+4], %r52;
	ld.global.u32 	%r53, [%rd3+8];
	st.u32 	[%rd19+8], %r53;
	mov.b16 	%rs12, 0;
	st.u8 	[%rd19+12], %rs12;
	ld.global.u32 	%r54, [%rd4+4];
	setp.ne.s32 	%p18, %r54, %r1;
	@%p18 bra 	$L__BB0_17;
	ld.global.u32 	%r55, [%rd4+8];
	setp.ne.s32 	%p19, %r55, %r24;
	@%p19 bra 	$L__BB0_17;
	ld.global.u32 	%r104, [%rd4];
	mov.b16 	%rs35, 0;
	bra.uni 	$L__BB0_18;
$L__BB0_17:
	ld.global.u32 	%r56, [%rd4];
	st.u32 	[%rd21+32], %r56;
	ld.global.u32 	%r57, [%rd4+4];
	st.u32 	[%rd21+36], %r57;
	ld.global.u32 	%r58, [%rd4+8];
	st.u32 	[%rd21+40], %r58;
	mov.b16 	%rs13, 0;
	st.u8 	[%rd21+44], %rs13;
$L__BB0_18:
	bar.sync 	0;
	setp.eq.s32 	%p20, %r104, -1;
	@%p20 bra 	$L__BB0_22;
	st.global.u32 	[%rd5], %r104;
	setp.eq.s16 	%p21, %rs35, 0;
	@%p21 bra 	$L__BB0_21;
	mov.b16 	%rs15, 1;
	st.global.u8 	[%rd3+12], %rs15;
	mov.b32 	%r59, -1;
	st.global.u32 	[%rd3+4], %r59;
	st.global.u32 	[%rd3+8], %r59;
	st.global.u32 	[%rd3], %r59;
	bra.uni 	$L__BB0_22;
$L__BB0_21:
	mov.b16 	%rs16, 1;
	st.global.u8 	[%rd4+12], %rs16;
	mov.b32 	%r60, -1;
	st.global.u32 	[%rd4+4], %r60;
	st.global.u32 	[%rd4+8], %r60;
	st.global.u32 	[%rd4], %r60;
$L__BB0_22:
	ld.global.u32 	%r61, [x];
	add.s32 	%r62, %r61, %r1;
	ld.global.u32 	%r63, [y];
	add.s32 	%r64, %r63, %r24;
	mad.lo.s32 	%r11, %r62, %r17, %r64;
	setp.lt.s32 	%p22, %r62, 0;
	setp.ge.s32 	%p23, %r62, %r17;
	or.pred  	%p24, %p22, %p23;
	setp.lt.s32 	%p25, %r64, 0;
	setp.ge.s32 	%p26, %r64, %r17;
	or.pred  	%p27, %p25, %p26;
	or.pred  	%p29, %p24, %p27;
	@%p29 bra 	$L__BB0_27;
	ld.u8 	%rs17, [%rd19+12];
	setp.ne.s16 	%p30, %rs17, 0;
	@%p30 bra 	$L__BB0_25;
	mul.wide.s32 	%rd22, %r11, 16;
	add.s64 	%rd23, %rd2, %rd22;
	ld.u32 	%r65, [%rd19];
	st.global.u32 	[%rd23], %r65;
	ld.u32 	%r66, [%rd19+4];
	st.global.u32 	[%rd23+4], %r66;
	ld.u32 	%r67, [%rd19+8];
	st.global.u32 	[%rd23+8], %r67;
	mov.b16 	%rs18, 0;
	st.global.u8 	[%rd23+12], %rs18;
$L__BB0_25:
	ld.u8 	%rs19, [%rd21+12];
	setp.ne.s16 	%p31, %rs19, 0;
	@%p31 bra 	$L__BB0_27;
	mul.wide.s32 	%rd24, %r11, 16;
	add.s64 	%rd25, %rd1, %rd24;
	ld.u32 	%r68, [%rd21];
	st.global.u32 	[%rd25], %r68;
	ld.u32 	%r69, [%rd21+4];
	st.global.u32 	[%rd25+4], %r69;
	ld.u32 	%r70, [%rd21+8];
	st.global.u32 	[%rd25+8], %r70;
	mov.b16 	%rs20, 0;
	st.global.u8 	[%rd25+12], %rs20;
$L__BB0_27:
	ld.global.u32 	%r71, [x+4];
	add.s32 	%r72, %r71, %r1;
	ld.global.u32 	%r73, [y+4];
	add.s32 	%r74, %r73, %r24;
	mad.lo.s32 	%r12, %r72, %r17, %r74;
	setp.lt.s32 	%p32, %r72, 0;
	setp.ge.s32 	%p33, %r72, %r17;
	or.pred  	%p34, %p32, %p33;
	setp.lt.s32 	%p35, %r74, 0;
	setp.ge.s32 	%p36, %r74, %r17;
	or.pred  	%p37, %p35, %p36;
	or.pred  	%p39, %p34, %p37;
	@%p39 bra 	$L__BB0_32;
	ld.u8 	%rs21, [%rd19+28];
	setp.ne.s16 	%p40, %rs21, 0;
	@%p40 bra 	$L__BB0_30;
	mul.wide.s32 	%rd26, %r12, 16;
	add.s64 	%rd27, %rd2, %rd26;
	ld.u32 	%r75, [%rd19+16];
	st.global.u32 	[%rd27], %r75;
	ld.u32 	%r76, [%rd19+20];
	st.global.u32 	[%rd27+4], %r76;
	ld.u32 	%r77, [%rd19+24];
	st.global.u32 	[%rd27+8], %r77;
	mov.b16 	%rs22, 0;
	st.global.u8 	[%rd27+12], %rs22;
$L__BB0_30:
	ld.u8 	%rs23, [%rd21+28];
	setp.ne.s16 	%p41, %rs23, 0;
	@%p41 bra 	$L__BB0_32;
	mul.wide.s32 	%rd28, %r12, 16;
	add.s64 	%rd29, %rd1, %rd28;
	ld.u32 	%r78, [%rd21+16];
	st.global.u32 	[%rd29], %r78;
	ld.u32 	%r79, [%rd21+20];
	st.global.u32 	[%rd29+4], %r79;
	ld.u32 	%r80, [%rd21+24];
	st.global.u32 	[%rd29+8], %r80;
	mov.b16 	%rs24, 0;
	st.global.u8 	[%rd29+12], %rs24;
$L__BB0_32:
	ld.global.u32 	%r81, [x+8];
	add.s32 	%r82, %r81, %r1;
	ld.global.u32 	%r83, [y+8];
	add.s32 	%r84, %r83, %r24;
	mad.lo.s32 	%r13, %r82, %r17, %r84;
	setp.lt.s32 	%p42, %r82, 0;
	setp.ge.s32 	%p43, %r82, %r17;
	or.pred  	%p44, %p42, %p43;
	setp.lt.s32 	%p45, %r84, 0;
	setp.ge.s32 	%p46, %r84, %r17;
	or.pred  	%p47, %p45, %p46;
	or.pred  	%p49, %p44, %p47;
	@%p49 bra 	$L__BB0_37;
	ld.u8 	%rs25, [%rd19+44];
	setp.ne.s16 	%p50, %rs25, 0;
	@%p50 bra 	$L__BB0_35;
	mul.wide.s32 	%rd30, %r13, 16;
	add.s64 	%rd31, %rd2, %rd30;
	ld.u32 	%r85, [%rd19+32];
	st.global.u32 	[%rd31], %r85;
	ld.u32 	%r86, [%rd19+36];
	st.global.u32 	[%rd31+4], %r86;
	ld.u32 	%r87, [%rd19+40];
	st.global.u32 	[%rd31+8], %r87;
	mov.b16 	%rs26, 0;
	st.global.u8 	[%rd31+12], %rs26;
$L__BB0_35:
	ld.u8 	%rs27, [%rd21+44];
	setp.ne.s16 	%p51, %rs27, 0;
	@%p51 bra 	$L__BB0_37;
	mul.wide.s32 	%rd32, %r13, 16;
	add.s64 	%rd33, %rd1, %rd32;
	ld.u32 	%r88, [%rd21+32];
	st.global.u32 	[%rd33], %r88;
	ld.u32 	%r89, [%rd21+36];
	st.global.u32 	[%rd33+4], %r89;
	ld.u32 	%r90, [%rd21+40];
	st.global.u32 	[%rd33+8], %r90;
	mov.b16 	%rs28, 0;
	st.global.u8 	[%rd33+12], %rs28;
$L__BB0_37:
	ld.global.u32 	%r91, [x+12];
	add.s32 	%r92, %r91, %r1;
	ld.global.u32 	%r93, [y+12];
	add.s32 	%r94, %r93, %r24;
	mad.lo.s32 	%r14, %r92, %r17, %r94;
	setp.lt.s32 	%p52, %r92, 0;
	setp.ge.s32 	%p53, %r92, %r17;
	or.pred  	%p54, %p52, %p53;
	setp.lt.s32 	%p55, %r94, 0;
	setp.ge.s32 	%p56, %r94, %r17;
	or.pred  	%p57, %p55, %p56;
	or.pred  	%p59, %p54, %p57;
	@%p59 bra 	$L__BB0_42;
	ld.u8 	%rs29, [%rd19+60];
	setp.ne.s16 	%p60, %rs29, 0;
	@%p60 bra 	$L__BB0_40;
	mul.wide.s32 	%rd34, %r14, 16;
	add.s64 	%rd35, %rd2, %rd34;
	ld.u32 	%r95, [%rd19+48];
	st.global.u32 	[%rd35], %r95;
	ld.u32 	%r96, [%rd19+52];
	st.global.u32 	[%rd35+4], %r96;
	ld.u32 	%r97, [%rd19+56];
	st.global.u32 	[%rd35+8], %r97;
	mov.b16 	%rs30, 0;
	st.global.u8 	[%rd35+12], %rs30;
$L__BB0_40:
	ld.u8 	%rs31, [%rd21+60];
	setp.ne.s16 	%p61, %rs31, 0;
	@%p61 bra 	$L__BB0_42;
	mul.wide.s32 	%rd36, %r14, 16;
	add.s64 	%rd37, %rd1, %rd36;
	ld.u32 	%r98, [%rd21+48];
	st.global.u32 	[%rd37], %r98;
	ld.u32 	%r99, [%rd21+52];
	st.global.u32 	[%rd37+4], %r99;
	ld.u32 	%r100, [%rd21+56];
	st.global.u32 	[%rd37+8], %r100;
	mov.b16 	%rs32, 0;
	st.global.u8 	[%rd37+12], %rs32;
$L__BB0_42:
	setp.ne.s32 	%p62, %r1, %r4;
	@%p62 bra 	$L__BB0_44;
	mov.b16 	%rs33, 1;
	st.global.u8 	[%rd4+12], %rs33;
	mov.b32 	%r101, -1;
	st.global.u32 	[%rd4+4], %r101;
	st.global.u32 	[%rd4+8], %r101;
	st.global.u32 	[%rd4], %r101;
$L__BB0_44:
	setp.ne.s32 	%p63, %r24, %r4;
	@%p63 bra 	$L__BB0_46;
	mov.b16 	%rs34, 1;
	st.global.u8 	[%rd3+12], %rs34;
	mov.b32 	%r102, -1;
	st.global.u32 	[%rd3+4], %r102;
	st.global.u32 	[%rd3+8], %r102;
	st.global.u32 	[%rd3], %r102;
$L__BB0_46:
	add.s32 	%r103, %r103, 1;
	setp.ne.s32 	%p64, %r103, 4;
	@%p64 bra 	$L__BB0_6;
$L__BB0_47:
	ret;

}


// ===== COMPILED SASS (sm_100) =====

	.target	sm_100

	.elftype	@"ET_EXEC"


//--------------------- .note.nv.tkinfo           --------------------------
	.section	.note.nv.tkinfo,"",@"SHT_NOTE"
	.sectionflags	@"SHF_NOTE_NV_TKINFO"
	.tkinfo
        /*0018*/ 	.word	0x00000002
        /*0030*/ 	.string	""
        /*0030*/ 	.string	"ptxas"
        /*0030*/ 	.string	"Cuda compilation tools, release 13.0, V13.0.88"
        /*0030*/ 	.string	"Build cuda_13.0.r13.0/compiler.36424714_0"
        /*0030*/ 	.string	"-arch sm_100 -m 64 "



//--------------------- .note.nv.cuinfo           --------------------------
	.section	.note.nv.cuinfo,"",@"SHT_NOTE"
	.sectionflags	@"SHF_NOTE_NV_CUINFO"
        /*0018*/ 	.short	0x0002
        /*001a*/ 	.short	0x0064
        /*001c*/ 	.short	0x0082
	.zero		2


//--------------------- .nv.info                  --------------------------
	.section	.nv.info,"",@"SHT_CUDA_INFO"
	.align	4


	//----- nvinfo : EIATTR_REGCOUNT
	.align		4
        /*0000*/ 	.byte	0x04, 0x2f
        /*0002*/ 	.short	(.L_3 - .L_2)
	.align		4
.L_2:
        /*0004*/ 	.word	index@(_Z13MeshTransposePiP4DataS1_i)
        /*0008*/ 	.word	0x00000028


	//----- nvinfo : EIATTR_FRAME_SIZE
	.align		4
.L_3:
        /*000c*/ 	.byte	0x04, 0x11
        /*000e*/ 	.short	(.L_5 - .L_4)
	.align		4
.L_4:
        /*0010*/ 	.word	index@(_Z13MeshTransposePiP4DataS1_i)
        /*0014*/ 	.word	0x00000000


	//----- nvinfo : EIATTR_MIN_STACK_SIZE
	.align		4
.L_5:
        /*0018*/ 	.byte	0x04, 0x12
        /*001a*/ 	.short	(.L_7 - .L_6)
	.align		4
.L_6:
        /*001c*/ 	.word	index@(_Z13MeshTransposePiP4DataS1_i)
        /*0020*/ 	.word	0x00000000
.L_7:


//--------------------- .nv.compat                --------------------------
	.section	.nv.compat,"",@"SHT_CUDA_COMPAT_INFO"
	.align	4
        /*0000*/ 	.byte	0x02, 0x09, 0x00, 0x00, 0x02, 0x02, 0x01, 0x00, 0x02, 0x05, 0x05, 0x00, 0x03, 0x07, 0x01, 0x01
        /*0010*/ 	.byte	0x02, 0x03, 0x00, 0x00, 0x02, 0x06, 0x01, 0x00, 0x04, 0x0b, 0x08, 0x00, 0x09, 0x00, 0x00, 0x00
        /*0020*/ 	.byte	0x00, 0x00, 0x00, 0x00


//--------------------- .nv.info._Z13MeshTransposePiP4DataS1_i --------------------------
	.section	.nv.info._Z13MeshTransposePiP4DataS1_i,"",@"SHT_CUDA_INFO"
	.sectionflags	@""
	.align	4


	//----- nvinfo : EIATTR_CUDA_API_VERSION
	.align		4
        /*0000*/ 	.byte	0x04, 0x37
        /*0002*/ 	.short	(.L_9 - .L_8)
.L_8:
        /*0004*/ 	.word	0x00000082


	//----- nvinfo : EIATTR_KPARAM_INFO
	.align		4
.L_9:
        /*0008*/ 	.byte	0x04, 0x17
        /*000a*/ 	.short	(.L_11 - .L_10)
.L_10:
        /*000c*/ 	.word	0x00000000
        /*0010*/ 	.short	0x0003
        /*0012*/ 	.short	0x0018
        /*0014*/ 	.byte	0x00, 0xf0, 0x11, 0x00


	//----- nvinfo : EIATTR_KPARAM_INFO
	.align		4
.L_11:
        /*0018*/ 	.byte	0x04, 0x17
        /*001a*/ 	.short	(.L_13 - .L_12)
.L_12:
        /*001c*/ 	.word	0x00000000
        /*0020*/ 	.short	0x0002
        /*0022*/ 	.short	0x0010
        /*0024*/ 	.byte	0x00, 0xf5, 0x21, 0x00


	//----- nvinfo : EIATTR_KPARAM_INFO
	.align		4
.L_13:
        /*0028*/ 	.byte	0x04, 0x17
        /*002a*/ 	.short	(.L_15 - .L_14)
.L_14:
        /*002c*/ 	.word	0x00000000
        /*0030*/ 	.short	0x0001
        /*0032*/ 	.short	0x0008
        /*0034*/ 	.byte	0x00, 0xf5, 0x21, 0x00


	//----- nvinfo : EIATTR_KPARAM_INFO
	.align		4
.L_15:
        /*0038*/ 	.byte	0x04, 0x17
        /*003a*/ 	.short	(.L_17 - .L_16)
.L_16:
        /*003c*/ 	.word	0x00000000
        /*0040*/ 	.short	0x0000
        /*0042*/ 	.short	0x0000
        /*0044*/ 	.byte	0x00, 0xf5, 0x21, 0x00


	//----- nvinfo : EIATTR_SPARSE_MMA_MASK
	.align		4
.L_17:
        /*0048*/ 	.byte	0x03, 0x50
        /*004a*/ 	.short	0x0000


	//----- nvinfo : EIATTR_MAXREG_COUNT
	.align		4
        /*004c*/ 	.byte	0x03, 0x1b
        /*004e*/ 	.short	0x00ff


	//----- nvinfo : EIATTR_NUM_BARRIERS
	.align		4
        /*0050*/ 	.byte	0x02, 0x4c
        /*0052*/ 	.byte	0x01
	.zero		1


	//----- nvinfo : EIATTR_EXTERNS
	.align		4
        /*0054*/ 	.byte	0x04, 0x0f
        /*0056*/ 	.short	(.L_19 - .L_18)


	//   ....[0]....
	.align		4
.L_18:
        /*0058*/ 	.word	index@(malloc)


	//----- nvinfo : EIATTR_MERCURY_ISA_VERSION
	.align		4
.L_19:
        /*005c*/ 	.byte	0x03, 0x5f
        /*005e*/ 	.short	0x0101


	//----- nvinfo : EIATTR_VRC_CTA_INIT_COUNT
	.align		4
        /*0060*/ 	.byte	0x02, 0x4a
	.zero		1
	.zero		1


	//----- nvinfo : EIATTR_SYSCALL_OFFSETS
	.align		4
        /*0064*/ 	.byte	0x04, 0x46
        /*0066*/ 	.short	(.L_21 - .L_20)


	//   ....[0]....
.L_20:
        /*0068*/ 	.word	0x00000450


	//   ....[1]....
        /*006c*/ 	.word	0x000005f0


	//----- nvinfo : EIATTR_EXIT_INSTR_OFFSETS
	.align		4
.L_21:
        /*0070*/ 	.byte	0x04, 0x1c
        /*0072*/ 	.short	(.L_23 - .L_22)


	//   ....[0]....
.L_22:
        /*0074*/ 	.word	0x000000c0


	//   ....[1]....
        /*0078*/ 	.word	0x00001690


	//----- nvinfo : EIATTR_CRS_STACK_SIZE
	.align		4
.L_23:
        /*007c*/ 	.byte	0x04, 0x1e
        /*007e*/ 	.short	(.L_25 - .L_24)
.L_24:
        /*0080*/ 	.word	0x00000000


	//----- nvinfo : EIATTR_CBANK_PARAM_SIZE
	.align		4
.L_25:
        /*0084*/ 	.byte	0x03, 0x19
        /*0086*/ 	.short	0x001c


	//----- nvinfo : EIATTR_PARAM_CBANK
	.align		4
        /*0088*/ 	.byte	0x04, 0x0a
        /*008a*/ 	.short	(.L_27 - .L_26)
	.align		4
.L_26:
        /*008c*/ 	.word	index@(.nv.constant0._Z13MeshTransposePiP4DataS1_i)
        /*0090*/ 	.short	0x0380
        /*0092*/ 	.short	0x001c


	//----- nvinfo : EIATTR_SW_WAR
	.align		4
.L_27:
        /*0094*/ 	.byte	0x04, 0x36
        /*0096*/ 	.short	(.L_29 - .L_28)
.L_28:
        /*0098*/ 	.word	0x00000008
.L_29:


//--------------------- .nv.callgraph             --------------------------
	.section	.nv.callgraph,"",@"SHT_CUDA_CALLGRAPH"
	.align	4
	.sectionentsize	8
	.align		4
        /*0000*/ 	.word	0x00000000
	.align		4
        /*0004*/ 	.word	0xffffffff
	.align		4
        /*0008*/ 	.word	index@(_Z13MeshTransposePiP4DataS1_i)
	.align		4
        /*000c*/ 	.word	index@(malloc)
	.align		4
        /*0010*/ 	.word	0x00000000
	.align		4
        /*0014*/ 	.word	0xfffffffe
	.align		4
        /*0018*/ 	.word	0x00000000
	.align		4
        /*001c*/ 	.word	0xfffffffd
	.align		4
        /*0020*/ 	.word	0x00000000
	.align		4
        /*0024*/ 	.word	0xfffffffc


//--------------------- .nv.constant4             --------------------------
	.section	.nv.constant4,"a",@progbits
	.align	8
	.align		8
.nv.constant4:
        /*0000*/ 	.dword	malloc
	.align		8
        /*0008*/ 	.dword	x
	.align		8
        /*0010*/ 	.dword	y


//--------------------- .text._Z13MeshTransposePiP4DataS1_i --------------------------
	.section	.text._Z13MeshTransposePiP4DataS1_i,"ax",@progbits
	.align	128
        .global         _Z13MeshTransposePiP4DataS1_i
        .type           _Z13MeshTransposePiP4DataS1_i,@function
        .size           _Z13MeshTransposePiP4DataS1_i,(.L_x_22 - _Z13MeshTransposePiP4DataS1_i)
        .other          _Z13MeshTransposePiP4DataS1_i,@"STO_CUDA_ENTRY STV_DEFAULT"
_Z13MeshTransposePiP4DataS1_i:
.text._Z13MeshTransposePiP4DataS1_i:
[----:B------:R-:W0:Y:S01]  /*0000*/  LDC R1, c[0x0][0x37c] ;  /* 0x0000df00ff017b82 */ /* 0x000e220000000800 */
[----:B------:R-:W1:Y:S01]  /*0010*/  S2R R30, SR_CTAID.X ;  /* 0x00000000001e7919 */ /* 0x000e620000002500 */
[----:B------:R-:W1:Y:S01]  /*0020*/  LDCU UR4, c[0x0][0x360] ;  /* 0x00006c00ff0477ac */ /* 0x000e620008000800 */
[----:B------:R-:W1:Y:S01]  /*0030*/  S2R R3, SR_TID.X ;  /* 0x0000000000037919 */ /* 0x000e620000002100 */
[----:B------:R-:W2:Y:S01]  /*0040*/  LDCU UR5, c[0x0][0x364] ;  /* 0x00006c80ff0577ac */ /* 0x000ea20008000800 */
[----:B------:R-:W2:Y:S01]  /*0050*/  S2R R33, SR_CTAID.Y ;  /* 0x0000000000217919 */ /* 0x000ea20000002600 */
[----:B------:R-:W3:Y:S01]  /*0060*/  LDCU UR6, c[0x0][0x398] ;  /* 0x00007300ff0677ac */ /* 0x000ee20008000800 */
[----:B------:R-:W2:Y:S01]  /*0070*/  S2R R0, SR_TID.Y ;  /* 0x0000000000007919 */ /* 0x000ea20000002200 */
[----:B-1----:R-:W-:Y:S02]  /*0080*/  IMAD R30, R30, UR4, R3 ;  /* 0x000000041e1e7c24 */ /* 0x002fe4000f8e0203 */
[----:B--2---:R-:W-:-:S05]  /*0090*/  IMAD R33, R33, UR5, R0 ;  /* 0x0000000521217c24 */ /* 0x004fca000f8e0200 */
[----:B------:R-:W-:-:S04]  /*00a0*/  VIMNMX R0, PT, PT, R30, R33, !PT ;  /* 0x000000211e007248 */ /* 0x000fc80007fe0100 */
[----:B---3--:R-:W-:-:S13]  /*00b0*/  ISETP.GE.AND P0, PT, R0, UR6, PT ;  /* 0x0000000600007c0c */ /* 0x008fda000bf06270 */
[----:B0-----:R-:W-:Y:S05]  /*00c0*/  @P0 EXIT ;  /* 0x000000000000094d */ /* 0x001fea0003800000 */
[----:B------:R-:W0:Y:S01]  /*00d0*/  LDC.64 R18, c[0x0][0x388] ;  /* 0x0000e200ff127b82 */ /* 0x000e220000000a00 */
[----:B------:R-:W1:Y:S01]  /*00e0*/  LDCU.64 UR36, c[0x0][0x358] ;  /* 0x00006b00ff2477ac */ /* 0x000e620008000a00 */
[----:B------:R-:W-:Y:S01]  /*00f0*/  ISETP.GE.U32.AND P0, PT, R33, R30, PT ;  /* 0x0000001e2100720c */ /* 0x000fe20003f06070 */
[C---:B------:R-:W-:Y:S02]  /*0100*/  IMAD R27, R30.reuse, UR6, R33 ;  /* 0x000000061e1b7c24 */ /* 0x040fe4000f8e0221 */
[----:B------:R-:W-:Y:S01]  /*0110*/  IMAD.MOV.U32 R13, RZ, RZ, 0x1 ;  /* 0x00000001ff0d7424 */ /* 0x000fe200078e00ff */
[----:B------:R-:W-:Y:S01]  /*0120*/  ISETP.GT.AND P2, PT, R30, RZ, !P0 ;  /* 0x000000ff1e00720c */ /* 0x000fe20004744270 */
[----:B------:R-:W-:Y:S01]  /*0130*/  IMAD.MOV.U32 R9, RZ, RZ, -0x1 ;  /* 0xffffffffff097424 */ /* 0x000fe200078e00ff */
[----:B------:R-:W2:Y:S08]  /*0140*/  LDC.64 R24, c[0x0][0x380] ;  /* 0x0000e000ff187b82 */ /* 0x000eb00000000a00 */
[----:B------:R-:W3:Y:S01]  /*0150*/  LDC.64 R22, c[0x0][0x390] ;  /* 0x0000e400ff167b82 */ /* 0x000ee20000000a00 */
[----:B------:R-:W-:-:S02]  /*0160*/  UIADD3 UR39, UPT, UPT, UR6, -0x1, URZ ;  /* 0xffffffff06277890 */ /* 0x000fc4000fffe0ff */
[----:B------:R-:W-:Y:S01]  /*0170*/  IMAD.U32 R3, RZ, RZ, UR6 ;  /* 0x00000006ff037e24 */ /* 0x000fe2000f8e00ff */
[----:B------:R-:W4:Y:S01]  /*0180*/  LDCU UR41, c[0x0][0x398] ;  /* 0x00007300ff2977ac */ /* 0x000f220008000800 */
[C---:B0-----:R-:W-:Y:S01]  /*0190*/  IMAD.WIDE R28, R27.reuse, 0x10, R18 ;  /* 0x000000101b1c7825 */ /* 0x041fe200078e0212 */
[----:B------:R-:W-:Y:S02]  /*01a0*/  ISETP.GT.AND P0, PT, R30, -0x1, PT ;  /* 0xffffffff1e00780c */ /* 0x000fe40003f04270 */
[----:B------:R-:W-:Y:S02]  /*01b0*/  P2R R32, PR, RZ, 0x4 ;  /* 0x00000004ff207803 */ /* 0x000fe40000000000 */
[----:B-1----:R-:W-:Y:S01]  /*01c0*/  STG.E.U8 desc[UR36][R28.64+0xc], R13 ;  /* 0x00000c0d1c007986 */ /* 0x002fe2000c101124 */
[----:B--2---:R-:W-:-:S03]  /*01d0*/  IMAD.WIDE R24, R27, 0x4, R24 ;  /* 0x000000041b187825 */ /* 0x004fc600078e0218 */
[----:B------:R-:W-:Y:S04]  /*01e0*/  STG.E desc[UR36][R28.64+0x4], R9 ;  /* 0x000004091c007986 */ /* 0x000fe8000c101924 */
[----:B------:R-:W-:Y:S01]  /*01f0*/  STG.E desc[UR36][R28.64+0x8], R9 ;  /* 0x000008091c007986 */ /* 0x000fe2000c101924 */
[----:B---3--:R-:W-:-:S03]  /*0200*/  IMAD.WIDE R26, R27, 0x10, R22 ;  /* 0x000000101b1a7825 */ /* 0x008fc600078e0216 */
[----:B------:R-:W-:Y:S04]  /*0210*/  STG.E desc[UR36][R28.64], R9 ;  /* 0x000000091c007986 */ /* 0x000fe8000c101924 */
[----:B------:R-:W-:Y:S04]  /*0220*/  STG.E desc[UR36][R26.64+0x4], R9 ;  /* 0x000004091a007986 */ /* 0x000fe8000c101924 */
[----:B------:R-:W-:Y:S04]  /*0230*/  STG.E desc[UR36][R26.64+0x8], R9 ;  /* 0x000008091a007986 */ /* 0x000fe8000c101924 */
[----:B------:R-:W-:Y:S04]  /*0240*/  STG.E desc[UR36][R26.64], R9 ;  /* 0x000000091a007986 */ /* 0x000fe8000c101924 */
[----:B------:R-:W-:Y:S04]  /*0250*/  STG.E.U8 desc[UR36][R26.64+0xc], R13 ;  /* 0x00000c0d1a007986 */ /* 0x000fe8000c101124 */
[----:B------:R-:W2:Y:S01]  /*0260*/  @P2 LDG.E R5, desc[UR36][R24.64] ;  /* 0x0000002418052981 */ /* 0x000ea2000c1e1900 */
[----:B------:R-:W-:Y:S01]  /*0270*/  VIMNMX.U32 R7, PT, PT, R33, UR39, PT ;  /* 0x0000002721077c48 */ /* 0x000fe2000bfe0000 */
[----:B------:R-:W-:-:S03]  /*0280*/  @P2 IMAD R0, R30, UR6, -R3 ;  /* 0x000000061e002c24 */ /* 0x000fc6000f8e0a03 */
[----:B------:R-:W-:Y:S01]  /*0290*/  ISETP.GT.U32.AND P1, PT, R7, R30, P0 ;  /* 0x0000001e0700720c */ /* 0x000fe20000724070 */
[----:B------:R-:W-:Y:S01]  /*02a0*/  @P2 IMAD.IADD R3, R33, 0x1, R0 ;  /* 0x0000000121032824 */ /* 0x000fe200078e0200 */
[----:B------:R-:W-:Y:S02]  /*02b0*/  ISETP.NE.AND P0, PT, R30, R33, PT ;  /* 0x000000211e00720c */ /* 0x000fe40003f05270 */
[----:B------:R-:W-:Y:S01]  /*02c0*/  P2R R35, PR, RZ, 0x2 ;  /* 0x00000002ff237803 */ /* 0x000fe20000000000 */
[----:B------:R-:W-:-:S05]  /*02d0*/  @P2 IMAD.WIDE.U32 R2, R3, 0x10, R22 ;  /* 0x0000001003022825 */ /* 0x000fca00078e0016 */
[----:B------:R-:W-:Y:S04]  /*02e0*/  @P2 STG.E desc[UR36][R2.64+0x4], R33 ;  /* 0x0000042102002986 */ /* 0x000fe8000c101924 */
[----:B------:R-:W-:Y:S04]  /*02f0*/  @P2 STG.E desc[UR36][R2.64+0x8], R30 ;  /* 0x0000081e02002986 */ /* 0x000fe8000c101924 */
[----:B------:R-:W-:Y:S04]  /*0300*/  @P2 STG.E.U8 desc[UR36][R2.64+0xc], RZ ;  /* 0x00000cff02002986 */ /* 0x000fe8000c101124 */
[----:B--2---:R0:W-:Y:S04]  /*0310*/  @P2 STG.E desc[UR36][R2.64], R5 ;  /* 0x0000000502002986 */ /* 0x0041e8000c101924 */
[----:B------:R-:W2:Y:S01]  /*0320*/  @P1 LDG.E R7, desc[UR36][R24.64] ;  /* 0x0000002418071981 */ /* 0x000ea2000c1e1900 */
[----:B------:R-:W-:Y:S01]  /*0330*/  ISETP.GT.AND P0, PT, R30, -0x1, !P0 ;  /* 0xffffffff1e00780c */ /* 0x000fe20004704270 */
[----:B------:R-:W-:-:S02]  /*0340*/  ULEA UR40, -UR6, URZ, 0x1 ;  /* 0x000000ff06287291 */ /* 0x000fc4000f8e09ff */
[----:B------:R1:W-:Y:S01]  /*0350*/  @P1 STG.E desc[UR36][R28.64+-0xc], R33 ;  /* 0xfffff4211c001986 */ /* 0x0003e2000c101924 */
[----:B------:R-:W-:-:S03]  /*0360*/  P2R R34, PR, RZ, 0x1 ;  /* 0x00000001ff227803 */ /* 0x000fc60000000000 */
[----:B------:R1:W-:Y:S01]  /*0370*/  @P1 STG.E desc[UR36][R28.64+-0x8], R30 ;  /* 0xfffff81e1c001986 */ /* 0x0003e2000c101924 */
[----:B0-----:R-:W-:-:S03]  /*0380*/  IMAD R5, R30, UR6, R30 ;  /* 0x000000061e057c24 */ /* 0x001fc6000f8e021e */
[----:B------:R1:W-:Y:S01]  /*0390*/  @P1 STG.E.U8 desc[UR36][R28.64+-0x4], RZ ;  /* 0xfffffcff1c001986 */ /* 0x0003e2000c101124 */
[----:B------:R-:W-:-:S04]  /*03a0*/  IMAD.WIDE R18, R5, 0x10, R18 ;  /* 0x0000001005127825 */ /* 0x000fc800078e0212 */
[----:B------:R-:W-:Y:S01]  /*03b0*/  IMAD.WIDE R22, R5, 0x10, R22 ;  /* 0x0000001005167825 */ /* 0x000fe200078e0216 */
[----:B--2-4-:R1:W-:Y:S06]  /*03c0*/  @P1 STG.E desc[UR36][R28.64+-0x10], R7 ;  /* 0xfffff0071c001986 */ /* 0x0143ec000c101924 */
.L_x_20:
[----:B--23--:R-:W-:Y:S01]  /*03d0*/  MOV R2, 0x0 ;  /* 0x0000000000027802 */ /* 0x00cfe20000000f00 */
[----:B------:R-:W-:Y:S01]  /*03e0*/  UIADD3 UR40, UPT, UPT, UR40, 0x1, URZ ;  /* 0x0000000128287890 */ /* 0x000fe2000fffe0ff */
[----:B------:R-:W-:Y:S02]  /*03f0*/  IMAD.MOV.U32 R4, RZ, RZ, 0x40 ;  /* 0x00000040ff047424 */ /* 0x000fe400078e00ff */
[----:B01----:R0:W1:Y:S01]  /*0400*/  LDC.64 R6, c[0x4][R2] ;  /* 0x0100000002067b82 */ /* 0x0030620000000a00 */
[----:B------:R-:W-:Y:S01]  /*0410*/  UISETP.NE.AND UP0, UPT, UR40, 0x4, UPT ;  /* 0x000000042800788c */ /* 0x000fe2000bf05270 */
[----:B------:R-:W-:-:S03]  /*0420*/  IMAD.MOV.U32 R5, RZ, RZ, RZ ;  /* 0x000000ffff057224 */ /* 0x000fc600078e00ff */
[----:B------:R-:W-:-:S12]  /*0430*/  UP2UR UR38, UPR, URZ, 0x1 ;  /* 0x00000001ff267883 */ /* 0x000fd80008000000 */
[----:B------:R-:W-:-:S07]  /*0440*/  LEPC R20, `(.L_x_0) ;  /* 0x000000001014794e */ /* 0x000fce0000000000 */
[----:B01----:R-:W-:Y:S05]  /*0450*/  CALL.ABS.NOINC R6 ;  /* 0x0000000006007343 */ /* 0x003fea0003c00000 */
.L_x_0:
[----:B------:R-:W-:Y:S01]  /*0460*/  IMAD.MOV.U32 R10, RZ, RZ, 0x4 ;  /* 0x00000004ff0a7424 */ /* 0x000fe200078e00ff */
[----:B------:R-:W0:Y:S01]  /*0470*/  LDC.64 R2, c[0x4][R2] ;  /* 0x0100000002027b82 */ /* 0x000e220000000a00 */
[----:B------:R-:W-:Y:S02]  /*0480*/  IMAD.MOV.U32 R11, RZ, RZ, 0x0 ;  /* 0x00000000ff0b7424 */ /* 0x000fe400078e00ff */
[----:B------:R-:W-:Y:S02]  /*0490*/  IMAD.MOV.U32 R6, RZ, RZ, -0x1 ;  /* 0xffffffffff067424 */ /* 0x000fe400078e00ff */
[----:B------:R-:W-:Y:S02]  /*04a0*/  IMAD.MOV.U32 R7, RZ, RZ, -0x1 ;  /* 0xffffffffff077424 */ /* 0x000fe400078e00ff */
[----:B------:R-:W-:Y:S02]  /*04b0*/  IMAD.MOV.U32 R16, RZ, RZ, R4 ;  /* 0x000000ffff107224 */ /* 0x000fe400078e0004 */
[----:B------:R-:W-:-:S02]  /*04c0*/  IMAD.MOV.U32 R17, RZ, RZ, R5 ;  /* 0x000000ffff117224 */ /* 0x000fc400078e0005 */
[----:B------:R-:W-:Y:S02]  /*04d0*/  IMAD.MOV.U32 R8, RZ, RZ, 0x1 ;  /* 0x00000001ff087424 */ /* 0x000fe400078e00ff */
[----:B------:R-:W-:Y:S01]  /*04e0*/  IMAD.MOV.U32 R31, RZ, RZ, -0x1 ;  /* 0xffffffffff1f7424 */ /* 0x000fe200078e00ff */
[----:B------:R1:W-:Y:S01]  /*04f0*/  ST.E.64 desc[UR36][R16.64+-0x8], R10 ;  /* 0xfffff80a10007985 */ /* 0x0003e2000c101b24 */
[----:B------:R-:W-:Y:S02]  /*0500*/  IMAD.MOV.U32 R4, RZ, RZ, 0x40 ;  /* 0x00000040ff047424 */ /* 0x000fe400078e00ff */
[----:B------:R-:W-:Y:S01]  /*0510*/  IMAD.MOV.U32 R5, RZ, RZ, RZ ;  /* 0x000000ffff057224 */ /* 0x000fe200078e00ff */
[----:B------:R1:W-:Y:S04]  /*0520*/  ST.E.64 desc[UR36][R16.64], R6 ;  /* 0x0000000610007985 */ /* 0x0003e8000c101b24 */
[----:B------:R1:W-:Y:S04]  /*0530*/  ST.E.64 desc[UR36][R16.64+0x10], R6 ;  /* 0x0000100610007985 */ /* 0x0003e8000c101b24 */
[----:B------:R1:W-:Y:S04]  /*0540*/  ST.E.64 desc[UR36][R16.64+0x20], R6 ;  /* 0x0000200610007985 */ /* 0x0003e8000c101b24 */
[----:B------:R1:W-:Y:S04]  /*0550*/  ST.E.64 desc[UR36][R16.64+0x30], R6 ;  /* 0x0000300610007985 */ /* 0x0003e8000c101b24 */
[----:B------:R1:W-:Y:S04]  /*0560*/  ST.E desc[UR36][R16.64+0x8], R6 ;  /* 0x0000080610007985 */ /* 0x0003e8000c101924 */
[----:B------:R1:W-:Y:S04]  /*0570*/  ST.E desc[UR36][R16.64+0x18], R6 ;  /* 0x0000180610007985 */ /* 0x0003e8000c101924 */
[----:B------:R1:W-:Y:S04]  /*0580*/  ST.E desc[UR36][R16.64+0x28], R6 ;  /* 0x0000280610007985 */ /* 0x0003e8000c101924 */
[----:B------:R1:W-:Y:S04]  /*0590*/  ST.E desc[UR36][R16.64+0x38], R6 ;  /* 0x0000380610007985 */ /* 0x0003e8000c101924 */
[----:B------:R1:W-:Y:S04]  /*05a0*/  ST.E.U8 desc[UR36][R16.64+0xc], R8 ;  /* 0x00000c0810007985 */ /* 0x0003e8000c101124 */
[----:B------:R1:W-:Y:S04]  /*05b0*/  ST.E.U8 desc[UR36][R16.64+0x1c], R8 ;  /* 0x00001c0810007985 */ /* 0x0003e8000c101124 */
[----:B------:R1:W-:Y:S04]  /*05c0*/  ST.E.U8 desc[UR36][R16.64+0x2c], R8 ;  /* 0x00002c0810007985 */ /* 0x0003e8000c101124 */
[----:B0-----:R1:W-:Y:S02]  /*05d0*/  ST.E.U8 desc[UR36][R16.64+0x3c], R8 ;  /* 0x00003c0810007985 */ /* 0x0013e4000c101124 */
[----:B------:R-:W-:-:S07]  /*05e0*/  LEPC R20, `(.L_x_1) ;  /* 0x000000001014794e */ /* 0x000fce0000000000 */
[----:B-1----:R-:W-:Y:S05]  /*05f0*/  CALL.ABS.NOINC R2 ;  /* 0x0000000002007343 */ /* 0x002fea0003c00000 */
.L_x_1:
[----:B------:R-:W-:Y:S01]  /*0600*/  IMAD.MOV.U32 R6, RZ, RZ, 0x4 ;  /* 0x00000004ff067424 */ /* 0x000fe200078e00ff */
[----:B------:R-:W-:Y:S01]  /*0610*/  ISETP.NE.AND P6, PT, R32, RZ, PT ;  /* 0x000000ff2000720c */ /* 0x000fe20003fc5270 */
[----:B------:R-:W-:Y:S01]  /*0620*/  IMAD.MOV.U32 R7, RZ, RZ, 0x0 ;  /* 0x00000000ff077424 */ /* 0x000fe200078e00ff */
[----:B------:R-:W-:Y:S01]  /*0630*/  BSSY.RECONVERGENT B0, `(.L_x_2) ;  /* 0x000002e000007945 */ /* 0x000fe20003800200 */
[----:B------:R-:W-:Y:S01]  /*0640*/  IMAD.MOV.U32 R2, RZ, RZ, -0x1 ;  /* 0xffffffffff027424 */ /* 0x000fe200078e00ff */
[----:B------:R-:W-:Y:S01]  /*0650*/  PRMT R0, RZ, 0x7610, R0 ;  /* 0x00007610ff007816 */ /* 0x000fe20000000000 */
[----:B------:R-:W-:Y:S01]  /*0660*/  IMAD.MOV.U32 R3, RZ, RZ, -0x1 ;  /* 0xffffffffff037424 */ /* 0x000fe200078e00ff */
[----:B------:R0:W-:Y:S01]  /*0670*/  ST.E.64 desc[UR36][R4.64+-0x8], R6 ;  /* 0xfffff80604007985 */ /* 0x0001e2000c101b24 */
[----:B------:R-:W-:-:S03]  /*0680*/  IMAD.MOV.U32 R13, RZ, RZ, 0x1 ;  /* 0x00000001ff0d7424 */ /* 0x000fc600078e00ff */
        /* <DEDUP_REMOVED lines=11> */
[----:B------:R0:W-:Y:S01]  /*0740*/  ST.E.U8 desc[UR36][R4.64+0x3c], R13 ;  /* 0x00003c0d04007985 */ /* 0x0001e2000c101124 */
[----:B------:R-:W-:Y:S05]  /*0750*/  @!P6 BRA `(.L_x_3) ;  /* 0x00000000006ce947 */ /* 0x000fea0003800000 */
[----:B0-----:R-:W2:Y:S04]  /*0760*/  LDG.E R3, desc[UR36][R26.64] ;  /* 0x000000241a037981 */ /* 0x001ea8000c1e1900 */
[----:B--2---:R0:W-:Y:S04]  /*0770*/  ST.E desc[UR36][R4.64+0x10], R3 ;  /* 0x0000100304007985 */ /* 0x0041e8000c101924 */
[----:B------:R-:W2:Y:S04]  /*0780*/  LDG.E R7, desc[UR36][R26.64+0x4] ;  /* 0x000004241a077981 */ /* 0x000ea8000c1e1900 */
[----:B--2---:R0:W-:Y:S04]  /*0790*/  ST.E desc[UR36][R4.64+0x14], R7 ;  /* 0x0000140704007985 */ /* 0x0041e8000c101924 */
[----:B------:R-:W2:Y:S04]  /*07a0*/  LDG.E R9, desc[UR36][R26.64+0x8] ;  /* 0x000008241a097981 */ /* 0x000ea8000c1e1900 */
[----:B------:R0:W-:Y:S04]  /*07b0*/  ST.E.U8 desc[UR36][R4.64+0x1c], RZ ;  /* 0x00001cff04007985 */ /* 0x0001e8000c101124 */
[----:B--2---:R0:W-:Y:S04]  /*07c0*/  ST.E desc[UR36][R4.64+0x18], R9 ;  /* 0x0000180904007985 */ /* 0x0041e8000c101924 */
[----:B------:R-:W2:Y:S01]  /*07d0*/  LDG.E R11, desc[UR36][R28.64+0x4] ;  /* 0x000004241c0b7981 */ /* 0x000ea2000c1e1900 */
[----:B------:R-:W-:Y:S01]  /*07e0*/  BSSY.RELIABLE B1, `(.L_x_4) ;  /* 0x000000a000017945 */ /* 0x000fe20003800100 */
[----:B--2---:R-:W-:-:S13]  /*07f0*/  ISETP.NE.AND P0, PT, R11, R30, PT ;  /* 0x0000001e0b00720c */ /* 0x004fda0003f05270 */
[----:B0-----:R-:W-:Y:S05]  /*0800*/  @P0 BRA `(.L_x_5) ;  /* 0x00000000001c0947 */ /* 0x001fea0003800000 */
[----:B------:R-:W2:Y:S02]  /*0810*/  LDG.E R0, desc[UR36][R28.64+0x8] ;  /* 0x000008241c007981 */ /* 0x000ea4000c1e1900 */
[----:B--2---:R-:W-:-:S13]  /*0820*/  ISETP.NE.AND P0, PT, R0, R33, PT ;  /* 0x000000210000720c */ /* 0x004fda0003f05270 */
[----:B------:R-:W-:Y:S05]  /*0830*/  @!P0 BREAK.RELIABLE B1 ;  /* 0x0000000000018942 */ /* 0x000fea0003800100 */
[----:B------:R-:W-:Y:S05]  /*0840*/  @P0 BRA `(.L_x_5) ;  /* 0x00000000000c0947 */ /* 0x000fea0003800000 */
[----:B------:R1:W5:Y:S01]  /*0850*/  LDG.E R31, desc[UR36][R28.64] ;  /* 0x000000241c1f7981 */ /* 0x000362000c1e1900 */
[----:B------:R-:W-:Y:S01]  /*0860*/  IMAD.MOV.U32 R0, RZ, RZ, 0x1 ;  /* 0x00000001ff007424 */ /* 0x000fe200078e00ff */
[----:B------:R-:W-:Y:S06]  /*0870*/  BRA `(.L_x_3) ;  /* 0x0000000000247947 */ /* 0x000fec0003800000 */
.L_x_5:
[----:B------:R-:W-:Y:S05]  /*0880*/  BSYNC.RELIABLE B1 ;  /* 0x0000000000017941 */ /* 0x000fea0003800100 */
.L_x_4:
[----:B------:R-:W2:Y:S04]  /*0890*/  LDG.E R9, desc[UR36][R28.64] ;  /* 0x000000241c097981 */ /* 0x000ea8000c1e1900 */
[----:B--2---:R2:W-:Y:S04]  /*08a0*/  ST.E desc[UR36][R16.64+0x30], R9 ;  /* 0x0000300910007985 */ /* 0x0045e8000c101924 */
[----:B------:R-:W3:Y:S04]  /*08b0*/  LDG.E R3, desc[UR36][R28.64+0x4] ;  /* 0x000004241c037981 */ /* 0x000ee8000c1e1900 */
[----:B---3--:R2:W-:Y:S04]  /*08c0*/  ST.E desc[UR36][R16.64+0x34], R3 ;  /* 0x0000340310007985 */ /* 0x0085e8000c101924 */
[----:B------:R-:W3:Y:S01]  /*08d0*/  LDG.E R7, desc[UR36][R28.64+0x8] ;  /* 0x000008241c077981 */ /* 0x000ee2000c1e1900 */
[----:B------:R-:W-:-:S03]  /*08e0*/  PRMT R0, RZ, 0x7610, R0 ;  /* 0x00007610ff007816 */ /* 0x000fc60000000000 */
[----:B------:R2:W-:Y:S04]  /*08f0*/  ST.E.U8 desc[UR36][R16.64+0x3c], RZ ;  /* 0x00003cff10007985 */ /* 0x0005e8000c101124 */
[----:B---3--:R2:W-:Y:S02]  /*0900*/  ST.E desc[UR36][R16.64+0x38], R7 ;  /* 0x0000380710007985 */ /* 0x0085e4000c101924 */
.L_x_3:
[----:B------:R-:W-:Y:S05]  /*0910*/  BSYNC.RECONVERGENT B0 ;  /* 0x0000000000007941 */ /* 0x000fea0003800200 */
.L_x_2:
[----:B------:R-:W-:Y:S01]  /*0920*/  ISETP.NE.AND P0, PT, R34, RZ, PT ;  /* 0x000000ff2200720c */ /* 0x000fe20003f05270 */
[----:B------:R-:W-:-:S12]  /*0930*/  BSSY.RECONVERGENT B0, `(.L_x_6) ;  /* 0x0000010000007945 */ /* 0x000fd80003800200 */
[----:B------:R-:W-:Y:S05]  /*0940*/  @!P0 BRA `(.L_x_7) ;  /* 0x0000000000388947 */ /* 0x000fea0003800000 */
[----:B0-2---:R-:W2:Y:S04]  /*0950*/  LDG.E R3, desc[UR36][R22.64] ;  /* 0x0000002416037981 */ /* 0x005ea8000c1e1900 */
[----:B--2---:R3:W-:Y:S04]  /*0960*/  ST.E desc[UR36][R4.64+0x20], R3 ;  /* 0x0000200304007985 */ /* 0x0047e8000c101924 */
[----:B------:R-:W2:Y:S04]  /*0970*/  LDG.E R7, desc[UR36][R22.64+0x4] ;  /* 0x0000042416077981 */ /* 0x000ea8000c1e1900 */
[----:B--2---:R3:W-:Y:S04]  /*0980*/  ST.E desc[UR36][R4.64+0x24], R7 ;  /* 0x0000240704007985 */ /* 0x0047e8000c101924 */
[----:B------:R-:W2:Y:S04]  /*0990*/  LDG.E R9, desc[UR36][R22.64+0x8] ;  /* 0x0000082416097981 */ /* 0x000ea8000c1e1900 */
[----:B------:R3:W-:Y:S04]  /*09a0*/  ST.E.U8 desc[UR36][R4.64+0x2c], RZ ;  /* 0x00002cff04007985 */ /* 0x0007e8000c101124 */
[----:B--2---:R3:W-:Y:S04]  /*09b0*/  ST.E desc[UR36][R4.64+0x28], R9 ;  /* 0x0000280904007985 */ /* 0x0047e8000c101924 */
[----:B------:R-:W2:Y:S04]  /*09c0*/  LDG.E R11, desc[UR36][R18.64] ;  /* 0x00000024120b7981 */ /* 0x000ea8000c1e1900 */
[----:B--2---:R3:W-:Y:S04]  /*09d0*/  ST.E desc[UR36][R16.64+0x30], R11 ;  /* 0x0000300b10007985 */ /* 0x0047e8000c101924 */
[----:B------:R-:W2:Y:S04]  /*09e0*/  LDG.E R15, desc[UR36][R18.64+0x4] ;  /* 0x00000424120f7981 */ /* 0x000ea8000c1e1900 */
[----:B--2---:R3:W-:Y:S04]  /*09f0*/  ST.E desc[UR36][R16.64+0x34], R15 ;  /* 0x0000340f10007985 */ /* 0x0047e8000c101924 */
[----:B------:R-:W2:Y:S04]  /*0a00*/  LDG.E R21, desc[UR36][R18.64+0x8] ;  /* 0x0000082412157981 */ /* 0x000ea8000c1e1900 */
[----:B------:R3:W-:Y:S04]  /*0a10*/  ST.E.U8 desc[UR36][R16.64+0x3c], RZ ;  /* 0x00003cff10007985 */ /* 0x0007e8000c101124 */
[----:B--2---:R3:W-:Y:S02]  /*0a20*/  ST.E desc[UR36][R16.64+0x38], R21 ;  /* 0x0000381510007985 */ /* 0x0047e4000c101924 */
.L_x_7:
[----:B------:R-:W-:Y:S05]  /*0a30*/  BSYNC.RECONVERGENT B0 ;  /* 0x0000000000007941 */ /* 0x000fea0003800200 */
.L_x_6:
[----:B------:R-:W-:-:S13]  /*0a40*/  ISETP.NE.AND P0, PT, R35, RZ, PT ;  /* 0x000000ff2300720c */ /* 0x000fda0003f05270 */
[----:B------:R-:W-:Y:S05]  /*0a50*/  @!P0 BRA `(.L_x_8) ;  /* 0x00000000005c8947 */ /* 0x000fea0003800000 */
[----:B0-23--:R-:W2:Y:S04]  /*0a60*/  LDG.E R3, desc[UR36][R28.64] ;  /* 0x000000241c037981 */ /* 0x00dea8000c1e1900 */
[----:B--2---:R0:W-:Y:S04]  /*0a70*/  ST.E desc[UR36][R16.64], R3 ;  /* 0x0000000310007985 */ /* 0x0041e8000c101924 */
[----:B------:R-:W2:Y:S04]  /*0a80*/  LDG.E R7, desc[UR36][R28.64+0x4] ;  /* 0x000004241c077981 */ /* 0x000ea8000c1e1900 */
[----:B--2---:R0:W-:Y:S04]  /*0a90*/  ST.E desc[UR36][R16.64+0x4], R7 ;  /* 0x0000040710007985 */ /* 0x0041e8000c101924 */
[----:B------:R-:W2:Y:S04]  /*0aa0*/  LDG.E R9, desc[UR36][R28.64+0x8] ;  /* 0x000008241c097981 */ /* 0x000ea8000c1e1900 */
[----:B------:R0:W-:Y:S04]  /*0ab0*/  ST.E.U8 desc[UR36][R16.64+0xc], RZ ;  /* 0x00000cff10007985 */ /* 0x0001e8000c101124 */
[----:B--2---:R0:W-:Y:S04]  /*0ac0*/  ST.E desc[UR36][R16.64+0x8], R9 ;  /* 0x0000080910007985 */ /* 0x0041e8000c101924 */
[----:B------:R-:W2:Y:S02]  /*0ad0*/  LDG.E R11, desc[UR36][R26.64+0x4] ;  /* 0x000004241a0b7981 */ /* 0x000ea4000c1e1900 */
[----:B--2---:R-:W-:-:S13]  /*0ae0*/  ISETP.NE.AND P0, PT, R11, R30, PT ;  /* 0x0000001e0b00720c */ /* 0x004fda0003f05270 */
[----:B0-----:R-:W-:Y:S05]  /*0af0*/  @P0 BRA `(.L_x_9) ;  /* 0x0000000000180947 */ /* 0x001fea0003800000 */
[----:B------:R-:W2:Y:S02]  /*0b00*/  LDG.E R6, desc[UR36][R26.64+0x8] ;  /* 0x000008241a067981 */ /* 0x000ea4000c1e1900 */
[----:B--2---:R-:W-:-:S13]  /*0b10*/  ISETP.NE.AND P0, PT, R6, R33, PT ;  /* 0x000000210600720c */ /* 0x004fda0003f05270 */
[----:B------:R-:W-:Y:S05]  /*0b20*/  @P0 BRA `(.L_x_9) ;  /* 0x00000000000c0947 */ /* 0x000fea0003800000 */
[----:B-----5:R0:W5:Y:S01]  /*0b30*/  LDG.E R31, desc[UR36][R26.64] ;  /* 0x000000241a1f7981 */ /* 0x020162000c1e1900 */
[----:B------:R-:W-:Y:S01]  /*0b40*/  PRMT R0, RZ, 0x7610, R0 ;  /* 0x00007610ff007816 */ /* 0x000fe20000000000 */
[----:B------:R-:W-:Y:S06]  /*0b50*/  BRA `(.L_x_8) ;  /* 0x00000000001c7947 */ /* 0x000fec0003800000 */
.L_x_9:
[----:B------:R-:W2:Y:S04]  /*0b60*/  LDG.E R9, desc[UR36][R26.64] ;  /* 0x000000241a097981 */ /* 0x000ea8000c1e1900 */
[----:B--2---:R4:W-:Y:S04]  /*0b70*/  ST.E desc[UR36][R4.64+0x20], R9 ;  /* 0x0000200904007985 */ /* 0x0049e8000c101924 */
[----:B------:R-:W2:Y:S04]  /*0b80*/  LDG.E R3, desc[UR36][R26.64+0x4] ;  /* 0x000004241a037981 */ /* 0x000ea8000c1e1900 */
[----:B--2---:R4:W-:Y:S04]  /*0b90*/  ST.E desc[UR36][R4.64+0x24], R3 ;  /* 0x0000240304007985 */ /* 0x0049e8000c101924 */
[----:B------:R-:W2:Y:S04]  /*0ba0*/  LDG.E R7, desc[UR36][R26.64+0x8] ;  /* 0x000008241a077981 */ /* 0x000ea8000c1e1900 */
[----:B------:R4:W-:Y:S04]  /*0bb0*/  ST.E.U8 desc[UR36][R4.64+0x2c], RZ ;  /* 0x00002cff04007985 */ /* 0x0009e8000c101124 */
[----:B--2---:R4:W-:Y:S02]  /*0bc0*/  ST.E desc[UR36][R4.64+0x28], R7 ;  /* 0x0000280704007985 */ /* 0x0049e4000c101924 */
.L_x_8:
[----:B0-234-:R-:W0:Y:S01]  /*0bd0*/  LDC.64 R6, c[0x4][0x8] ;  /* 0x01000200ff067b82 */ /* 0x01de220000000a00 */
[----:B-----5:R-:W-:Y:S01]  /*0be0*/  ISETP.NE.AND P0, PT, R31, -0x1, PT ;  /* 0xffffffff1f00780c */ /* 0x020fe20003f05270 */
[----:B------:R-:W-:Y:S06]  /*0bf0*/  WARPSYNC.ALL ;  /* 0x0000000000007948 */ /* 0x000fec0003800000 */
[----:B------:R-:W-:Y:S08]  /*0c00*/  BAR.SYNC.DEFER_BLOCKING 0x0 ;  /* 0x0000000000007b1d */ /* 0x000ff00000010000 */
[----:B------:R-:W2:Y:S01]  /*0c10*/  LDC.64 R8, c[0x4][0x10] ;  /* 0x01000400ff087b82 */ /* 0x000ea20000000a00 */
[----:B------:R-:W-:Y:S04]  /*0c20*/  BSSY.RECONVERGENT B0, `(.L_x_10) ;  /* 0x000000d000007945 */ /* 0x000fe80003800200 */
[----:B------:R-:W-:Y:S05]  /*0c30*/  @!P0 BRA `(.L_x_11) ;  /* 0x00000000002c8947 */ /* 0x000fea0003800000 */
[----:B------:R-:W-:Y:S01]  /*0c40*/  PRMT R0, R0, 0x9910, RZ ;  /* 0x0000991000007816 */ /* 0x000fe200000000ff */
[----:B------:R3:W-:Y:S03]  /*0c50*/  STG.E desc[UR36][R24.64], R31 ;  /* 0x0000001f18007986 */ /* 0x0007e6000c101924 */
[----:B------:R-:W-:-:S13]  /*0c60*/  ISETP.NE.AND P0, PT, R0, RZ, PT ;  /* 0x000000ff0000720c */ /* 0x000fda0003f05270 */
[----:B------:R3:W-:Y:S04]  /*0c70*/  @P0 STG.E.U8 desc[UR36][R28.64+0xc], R13 ;  /* 0x00000c0d1c000986 */ /* 0x0007e8000c101124 */
[----:B------:R3:W-:Y:S04]  /*0c80*/  @P0 STG.E desc[UR36][R28.64+0x4], R2 ;  /* 0x000004021c000986 */ /* 0x0007e8000c101924 */
[----:B------:R3:W-:Y:S04]  /*0c90*/  @P0 STG.E desc[UR36][R28.64+0x8], R2 ;  /* 0x000008021c000986 */ /* 0x0007e8000c101924 */
[----:B------:R3:W-:Y:S04]  /*0ca0*/  @P0 STG.E desc[UR36][R28.64], R2 ;  /* 0x000000021c000986 */ /* 0x0007e8000c101924 */
[----:B------:R3:W-:Y:S04]  /*0cb0*/  @!P0 STG.E.U8 desc[UR36][R26.64+0xc], R13 ;  /* 0x00000c0d1a008986 */ /* 0x0007e8000c101124 */
[----:B------:R3:W-:Y:S04]  /*0cc0*/  @!P0 STG.E desc[UR36][R26.64+0x4], R2 ;  /* 0x000004021a008986 */ /* 0x0007e8000c101924 */
[----:B------:R3:W-:Y:S04]  /*0cd0*/  @!P0 STG.E desc[UR36][R26.64+0x8], R2 ;  /* 0x000008021a008986 */ /* 0x0007e8000c101924 */
[----:B------:R3:W-:Y:S02]  /*0ce0*/  @!P0 STG.E desc[UR36][R26.64], R2 ;  /* 0x000000021a008986 */ /* 0x0007e4000c101924 */
.L_x_11:
[----:B------:R-:W-:Y:S05]  /*0cf0*/  BSYNC.RECONVERGENT B0 ;  /* 0x0000000000007941 */ /* 0x000fea0003800200 */
.L_x_10:
[----:B0-----:R-:W4:Y:S04]  /*0d00*/  LDG.E R3, desc[UR36][R6.64] ;  /* 0x0000002406037981 */ /* 0x001f28000c1e1900 */
[----:B--2---:R-:W2:Y:S01]  /*0d10*/  LDG.E R0, desc[UR36][R8.64] ;  /* 0x0000002408007981 */ /* 0x004ea2000c1e1900 */
[----:B------:R-:W-:Y:S01]  /*0d20*/  BSSY.RECONVERGENT B0, `(.L_x_12) ;  /* 0x0000020000007945 */ /* 0x000fe20003800200 */
[----:B----4-:R-:W-:Y:S02]  /*0d30*/  IMAD.IADD R3, R30, 0x1, R3 ;  /* 0x000000011e037824 */ /* 0x010fe400078e0203 */
[----:B--2---:R-:W-:-:S03]  /*0d40*/  IMAD.IADD R0, R33, 0x1, R0 ;  /* 0x0000000121007824 */ /* 0x004fc600078e0200 */
[C---:B------:R-:W-:Y:S02]  /*0d50*/  ISETP.GE.AND P1, PT, R3.reuse, UR41, PT ;  /* 0x0000002903007c0c */ /* 0x040fe4000bf26270 */
[C---:B------:R-:W-:Y:S02]  /*0d60*/  ISETP.GE.AND P0, PT, R0.reuse, UR41, PT ;  /* 0x0000002900007c0c */ /* 0x040fe4000bf06270 */
[C---:B------:R-:W-:Y:S01]  /*0d70*/  ISETP.LT.OR P1, PT, R3.reuse, RZ, P1 ;  /* 0x000000ff0300720c */ /* 0x040fe20000f21670 */
[----:B------:R-:W-:Y:S01]  /*0d80*/  IMAD R3, R3, UR41, R0 ;  /* 0x0000002903037c24 */ /* 0x000fe2000f8e0200 */
[----:B------:R-:W-:-:S04]  /*0d90*/  ISETP.LT.OR P0, PT, R0, RZ, P0 ;  /* 0x000000ff0000720c */ /* 0x000fc80000701670 */
[----:B------:R-:W-:-:S13]  /*0da0*/  PLOP3.LUT P0, PT, P1, P0, PT, 0xf8, 0x8f ;  /* 0x00000000008f781c */ /* 0x000fda0000f01f70 */
[----:B------:R-:W-:Y:S05]  /*0db0*/  @P0 BRA `(.L_x_13) ;  /* 0x0000000000580947 */ /* 0x000fea0003800000 */
[----:B------:R-:W2:Y:S02]  /*0dc0*/  LD.E.U8 R0, desc[UR36][R16.64+0xc] ;  /* 0x00000c2410007980 */ /* 0x000ea4000c101100 */
[----:B--2---:R-:W-:-:S13]  /*0dd0*/  ISETP.NE.AND P0, PT, R0, RZ, PT ;  /* 0x000000ff0000720c */ /* 0x004fda0003f05270 */
[----:B------:R-:W2:Y:S01]  /*0de0*/  @!P0 LD.E R21, desc[UR36][R16.64] ;  /* 0x0000002410158980 */ /* 0x000ea2000c101900 */
[----:B------:R-:W0:Y:S02]  /*0df0*/  @!P0 LDC.64 R10, c[0x0][0x388] ;  /* 0x0000e200ff0a8b82 */ /* 0x000e240000000a00 */
[----:B0-----:R-:W-:-:S05]  /*0e00*/  @!P0 IMAD.WIDE R10, R3, 0x10, R10 ;  /* 0x00000010030a8825 */ /* 0x001fca00078e020a */
[----:B--2---:R0:W-:Y:S04]  /*0e10*/  @!P0 STG.E desc[UR36][R10.64], R21 ;  /* 0x000000150a008986 */ /* 0x0041e8000c101924 */
[----:B---3--:R-:W2:Y:S04]  /*0e20*/  @!P0 LD.E R31, desc[UR36][R16.64+0x4] ;  /* 0x00000424101f8980 */ /* 0x008ea8000c101900 */
[----:B--2---:R2:W-:Y:S04]  /*0e30*/  @!P0 STG.E desc[UR36][R10.64+0x4], R31 ;  /* 0x0000041f0a008986 */ /* 0x0045e8000c101924 */
[----:B------:R-:W3:Y:S04]  /*0e40*/  @!P0 LD.E R37, desc[UR36][R16.64+0x8] ;  /* 0x0000082410258980 */ /* 0x000ee8000c101900 */
[----:B------:R2:W-:Y:S04]  /*0e50*/  @!P0 STG.E.U8 desc[UR36][R10.64+0xc], RZ ;  /* 0x00000cff0a008986 */ /* 0x0005e8000c101124 */
[----:B---3--:R2:W-:Y:S04]  /*0e60*/  @!P0 STG.E desc[UR36][R10.64+0x8], R37 ;  /* 0x000008250a008986 */ /* 0x0085e8000c101924 */
[----:B------:R-:W3:Y:S02]  /*0e70*/  LD.E.U8 R0, desc[UR36][R4.64+0xc] ;  /* 0x00000c2404007980 */ /* 0x000ee4000c101100 */
[----:B---3--:R-:W-:-:S13]  /*0e80*/  ISETP.NE.AND P0, PT, R0, RZ, PT ;  /* 0x000000ff0000720c */ /* 0x008fda0003f05270 */
[----:B------:R-:W3:Y:S01]  /*0e90*/  @!P0 LD.E R0, desc[UR36][R4.64] ;  /* 0x0000002404008980 */ /* 0x000ee2000c101900 */
[----:B------:R-:W4:Y:S02]  /*0ea0*/  @!P0 LDC.64 R14, c[0x0][0x390] ;  /* 0x0000e400ff0e8b82 */ /* 0x000f240000000a00 */
[----:B----4-:R-:W-:-:S05]  /*0eb0*/  @!P0 IMAD.WIDE R14, R3, 0x10, R14 ;  /* 0x00000010030e8825 */ /* 0x010fca00078e020e */
[----:B---3--:R2:W-:Y:S04]  /*0ec0*/  @!P0 STG.E desc[UR36][R14.64], R0 ;  /* 0x000000000e008986 */ /* 0x0085e8000c101924 */
[----:B------:R-:W3:Y:S04]  /*0ed0*/  @!P0 LD.E R3, desc[UR36][R4.64+0x4] ;  /* 0x0000042404038980 */ /* 0x000ee8000c101900 */
[----:B---3--:R2:W-:Y:S04]  /*0ee0*/  @!P0 STG.E desc[UR36][R14.64+0x4], R3 ;  /* 0x000004030e008986 */ /* 0x0085e8000c101924 */
[----:B0-----:R-:W3:Y:S04]  /*0ef0*/  @!P0 LD.E R21, desc[UR36][R4.64+0x8] ;  /* 0x0000082404158980 */ /* 0x001ee8000c101900 */
[----:B------:R2:W-:Y:S04]  /*0f00*/  @!P0 STG.E.U8 desc[UR36][R14.64+0xc], RZ ;  /* 0x00000cff0e008986 */ /* 0x0005e8000c101124 */
[----:B---3--:R2:W-:Y:S02]  /*0f10*/  @!P0 STG.E desc[UR36][R14.64+0x8], R21 ;  /* 0x000008150e008986 */ /* 0x0085e4000c101924 */
.L_x_13:
[----:B------:R-:W-:Y:S05]  /*0f20*/  BSYNC.RECONVERGENT B0 ;  /* 0x0000000000007941 */ /* 0x000fea0003800200 */
.L_x_12:
[----:B--2---:R-:W2:Y:S04]  /*0f30*/  LDG.E R3, desc[UR36][R6.64+0x4] ;  /* 0x0000042406037981 */ /* 0x004ea8000c1e1900 */
[----:B------:R-:W4:Y:S01]  /*0f40*/  LDG.E R0, desc[UR36][R8.64+0x4] ;  /* 0x0000042408007981 */ /* 0x000f22000c1e1900 */
[----:B------:R-:W-:Y:S01]  /*0f50*/  BSSY.RECONVERGENT B0, `(.L_x_14) ;  /* 0x0000020000007945 */ /* 0x000fe20003800200 */
[----:B--2---:R-:W-:Y:S02]  /*0f60*/  IMAD.IADD R3, R30, 0x1, R3 ;  /* 0x000000011e037824 */ /* 0x004fe400078e0203 */
[----:B----4-:R-:W-:-:S03]  /*0f70*/  IMAD.IADD R0, R33, 0x1, R0 ;  /* 0x0000000121007824 */ /* 0x010fc600078e0200 */
        /* <DEDUP_REMOVED lines=29> */
.L_x_15:
[----:B------:R-:W-:Y:S05]  /*1150*/  BSYNC.RECONVERGENT B0 ;  /* 0x0000000000007941 */ /* 0x000fea0003800200 */
.L_x_14:
        /* <DEDUP_REMOVED lines=34> */
.L_x_17:
[----:B------:R-:W-:Y:S05]  /*1380*/  BSYNC.RECONVERGENT B0 ;  /* 0x0000000000007941 */ /* 0x000fea0003800200 */
.L_x_16:
[----:B------:R-:W2:Y:S04]  /*1390*/  LDG.E R7, desc[UR36][R6.64+0xc] ;  /* 0x00000c2406077981 */ /* 0x000ea8000c1e1900 */
[----:B------:R-:W4:Y:S01]  /*13a0*/  LDG.E R8, desc[UR36][R8.64+0xc] ;  /* 0x00000c2408087981 */ /* 0x000f22000c1e1900 */
[----:B------:R-:W-:Y:S01]  /*13b0*/  BSSY.RECONVERGENT B0, `(.L_x_18) ;  /* 0x0000021000007945 */ /* 0x000fe20003800200 */
[----:B--2---:R-:W-:Y:S02]  /*13c0*/  IMAD.IADD R0, R30, 0x1, R7 ;  /* 0x000000011e007824 */ /* 0x004fe400078e0207 */
[----:B----4-:R-:W-:-:S03]  /*13d0*/  IMAD.IADD R3, R33, 0x1, R8 ;  /* 0x0000000121037824 */ /* 0x010fc600078e0208 */
[C---:B------:R-:W-:Y:S02]  /*13e0*/  ISETP.GE.AND P1, PT, R0.reuse, UR41, PT ;  /* 0x0000002900007c0c */ /* 0x040fe4000bf26270 */
[C---:B------:R-:W-:Y:S02]  /*13f0*/  ISETP.GE.AND P0, PT, R3.reuse, UR41, PT ;  /* 0x0000002903007c0c */ /* 0x040fe4000bf06270 */
[C---:B------:R-:W-:Y:S02]  /*1400*/  ISETP.LT.OR P1, PT, R0.reuse, RZ, P1 ;  /* 0x000000ff0000720c */ /* 0x040fe40000f21670 */
[----:B------:R-:W-:Y:S01]  /*1410*/  ISETP.LT.OR P0, PT, R3, RZ, P0 ;  /* 0x000000ff0300720c */ /* 0x000fe20000701670 */
[----:B------:R-:W-:-:S03]  /*1420*/  IMAD R3, R0, UR41, R3 ;  /* 0x0000002900037c24 */ /* 0x000fc6000f8e0203 */
        /* <DEDUP_REMOVED lines=8> */
[----:B------:R-:W2:Y:S04]  /*14b0*/  @!P0 LD.E R11, desc[UR36][R16.64+0x34] ;  /* 0x00003424100b8980 */ /* 0x000ea8000c101900 */
[----:B--2---:R0:W-:Y:S04]  /*14c0*/  @!P0 STG.E desc[UR36][R6.64+0x4], R11 ;  /* 0x0000040b06008986 */ /* 0x0041e8000c101924 */
[----:B------:R-:W2:Y:S04]  /*14d0*/  @!P0 LD.E R15, desc[UR36][R16.64+0x38] ;  /* 0x00003824100f8980 */ /* 0x000ea8000c101900 */
[----:B------:R0:W-:Y:S04]  /*14e0*/  @!P0 STG.E.U8 desc[UR36][R6.64+0xc], RZ ;  /* 0x00000cff06008986 */ /* 0x0001e8000c101124 */
[----:B--2---:R0:W-:Y:S04]  /*14f0*/  @!P0 STG.E desc[UR36][R6.64+0x8], R15 ;  /* 0x0000080f06008986 */ /* 0x0041e8000c101924 */
[----:B------:R-:W2:Y:S02]  /*1500*/  LD.E.U8 R0, desc[UR36][R4.64+0x3c] ;  /* 0x00003c2404007980 */ /* 0x000ea4000c101100 */
[----:B--2---:R-:W-:-:S13]  /*1510*/  ISETP.NE.AND P0, PT, R0, RZ, PT ;  /* 0x000000ff0000720c */ /* 0x004fda0003f05270 */
[----:B0-----:R-:W-:Y:S05]  /*1520*/  @P0 BRA `(.L_x_19) ;  /* 0x0000000000240947 */ /* 0x001fea0003800000 */
[----:B------:R-:W2:Y:S01]  /*1530*/  LD.E R9, desc[UR36][R4.64+0x30] ;  /* 0x0000302404097980 */ /* 0x000ea2000c101900 */
[----:B------:R-:W0:Y:S02]  /*1540*/  LDC.64 R6, c[0x0][0x390] ;  /* 0x0000e400ff067b82 */ /* 0x000e240000000a00 */
[----:B0-----:R-:W-:-:S05]  /*1550*/  IMAD.WIDE R6, R3, 0x10, R6 ;  /* 0x0000001003067825 */ /* 0x001fca00078e0206 */
[----:B--2---:R0:W-:Y:S04]  /*1560*/  STG.E desc[UR36][R6.64], R9 ;  /* 0x0000000906007986 */ /* 0x0041e8000c101924 */
[----:B------:R-:W2:Y:S04]  /*1570*/  LD.E R3, desc[UR36][R4.64+0x34] ;  /* 0x0000342404037980 */ /* 0x000ea8000c101900 */
[----:B--2---:R0:W-:Y:S04]  /*1580*/  STG.E desc[UR36][R6.64+0x4], R3 ;  /* 0x0000040306007986 */ /* 0x0041e8000c101924 */
[----:B------:R-:W2:Y:S04]  /*1590*/  LD.E R11, desc[UR36][R4.64+0x38] ;  /* 0x00003824040b7980 */ /* 0x000ea8000c101900 */
[----:B------:R0:W-:Y:S04]  /*15a0*/  STG.E.U8 desc[UR36][R6.64+0xc], RZ ;  /* 0x00000cff06007986 */ /* 0x0001e8000c101124 */
[----:B--2---:R0:W-:Y:S02]  /*15b0*/  STG.E desc[UR36][R6.64+0x8], R11 ;  /* 0x0000080b06007986 */ /* 0x0041e4000c101924 */
.L_x_19:
[----:B------:R-:W-:Y:S05]  /*15c0*/  BSYNC.RECONVERGENT B0 ;  /* 0x0000000000007941 */ /* 0x000fea0003800200 */
.L_x_18:
[----:B------:R-:W-:Y:S01]  /*15d0*/  ISETP.NE.AND P0, PT, R30, UR39, PT ;  /* 0x000000271e007c0c */ /* 0x000fe2000bf05270 */
[----:B------:R-:W-:Y:S01]  /*15e0*/  UISETP.NE.AND UP0, UPT, UR38, URZ, UPT ;  /* 0x000000ff2600728c */ /* 0x000fe2000bf05270 */
[----:B------:R-:W-:-:S11]  /*15f0*/  ISETP.NE.AND P1, PT, R33, UR39, PT ;  /* 0x0000002721007c0c */ /* 0x000fd6000bf25270 */
[----:B------:R2:W-:Y:S04]  /*1600*/  @!P0 STG.E.U8 desc[UR36][R26.64+0xc], R13 ;  /* 0x00000c0d1a008986 */ /* 0x0005e8000c101124 */
[----:B------:R2:W-:Y:S04]  /*1610*/  @!P0 STG.E desc[UR36][R26.64+0x4], R2 ;  /* 0x000004021a008986 */ /* 0x0005e8000c101924 */
[----:B------:R2:W-:Y:S04]  /*1620*/  @!P0 STG.E desc[UR36][R26.64+0x8], R2 ;  /* 0x000008021a008986 */ /* 0x0005e8000c101924 */
[----:B------:R2:W-:Y:S04]  /*1630*/  @!P0 STG.E desc[UR36][R26.64], R2 ;  /* 0x000000021a008986 */ /* 0x0005e8000c101924 */
[----:B------:R2:W-:Y:S04]  /*1640*/  @!P1 STG.E desc[UR36][R28.64+0x4], R2 ;  /* 0x000004021c009986 */ /* 0x0005e8000c101924 */
[----:B------:R2:W-:Y:S04]  /*1650*/  @!P1 STG.E desc[UR36][R28.64+0x8], R2 ;  /* 0x000008021c009986 */ /* 0x0005e8000c101924 */
[----:B------:R2:W-:Y:S04]  /*1660*/  @!P1 STG.E desc[UR36][R28.64], R2 ;  /* 0x000000021c009986 */ /* 0x0005e8000c101924 */
[----:B------:R2:W-:Y:S01]  /*1670*/  @!P1 STG.E.U8 desc[UR36][R28.64+0xc], R13 ;  /* 0x00000c0d1c009986 */ /* 0x0005e2000c101124 */
[----:B------:R-:W-:Y:S05]  /*1680*/  BRA.U UP0, `(.L_x_20) ;  /* 0xffffffed00507547 */ /* 0x000fea000b83ffff */
[----:B------:R-:W-:Y:S05]  /*1690*/  EXIT ;  /* 0x000000000000794d */ /* 0x000fea0003800000 */
.L_x_21:
[----:B------:R-:W-:-:S00]  /*16a0*/  BRA `(.L_x_21) ;  /* 0xfffffffc00fc7947 */ /* 0x000fc0000383ffff */
[----:B------:R-:W-:-:S00]  /*16b0*/  NOP ;  /* 0x0000000000007918 */ /* 0x000fc00000000000 */
        /* <DEDUP_REMOVED lines=12> */
.L_x_22:


//--------------------- .nv.global.init           --------------------------
	.section	.nv.global.init,"aw",@progbits
	.align	4
.nv.global.init:
	.type		x,@object
	.size		x,(y - x)
x:
        /*0000*/ 	.byte	0x00, 0x00, 0x00, 0x00, 0xff, 0xff, 0xff, 0xff, 0x00, 0x00, 0x00, 0x00, 0x01, 0x00, 0x00, 0x00
	.type		y,@object
	.size		y,(.L_1 - y)
y:
        /*0010*/ 	.byte	0xff, 0xff, 0xff, 0xff, 0x00, 0x00, 0x00, 0x00, 0x01, 0x00, 0x00, 0x00, 0x00, 0x00, 0x00, 0x00
.L_1:


//--------------------- .nv.shared.reserved.0     --------------------------
	.section	.nv.shared.reserved.0,"aw",@nobits
	.weak		__nv_reservedSMEM_offset_0_alias
	.size		__nv_reservedSMEM_offset_0_alias, 0, 64
	.other		__nv_reservedSMEM_offset_0_alias,@"STO_CUDA_RESERVED_SHARED STV_DEFAULT"
__nv_reservedSMEM_offset_0_alias:
	.zero		0
	.zero		64


//--------------------- .nv.constant0._Z13MeshTransposePiP4DataS1_i --------------------------
	.section	.nv.constant0._Z13MeshTransposePiP4DataS1_i,"a",@progbits
	.sectionflags	@""
	.align	4
.nv.constant0._Z13MeshTransposePiP4DataS1_i:
	.zero		924


//--------------------- SYMBOLS --------------------------

	.type		.nv.reservedSmem.offset0,@object
	.size		.nv.reservedSmem.offset0,0x4
	.type		malloc,@function
